//
// Generated by NVIDIA NVVM Compiler
//
// Compiler Build ID: CL-36424714
// Cuda compilation tools, release 13.0, V13.0.88
// Based on NVVM 20.0.0
//

.version 9.0
.target sm_100
.address_size 64

	// .globl	_Z5saxpyiPi

.visible .entry _Z5saxpyiPi(
	.param .u32 _Z5saxpyiPi_param_0,
	.param .u64 .ptr .align 1 _Z5saxpyiPi_param_1
)
{
	.reg .b32 	%r<7>;
	.reg .b64 	%rd<5>;

	ld.param.u32 	%r1, [_Z5saxpyiPi_param_0];
	ld.param.u64 	%rd1, [_Z5saxpyiPi_param_1];
	cvta.to.global.u64 	%rd2, %rd1;
	mov.u32 	%r2, %tid.x;
	mov.u32 	%r3, %ctaid.x;
	mov.u32 	%r4, %ntid.x;
	mad.lo.s32 	%r5, %r3, %r4, %r2;
	mad.lo.s32 	%r6, %r1, %r2, %r3;
	mul.wide.s32 	%rd3, %r5, 4;
	add.s64 	%rd4, %rd2, %rd3;
	st.global.u32 	[%rd4], %r6;
	ret;

}


// ===== COMPILED SASS (sm_100) =====

	.target	sm_100

	.elftype	@"ET_EXEC"


//--------------------- .note.nv.tkinfo           --------------------------
	.section	.note.nv.tkinfo,"",@"SHT_NOTE"
	.sectionflags	@"SHF_NOTE_NV_TKINFO"
	.tkinfo
        /*0018*/ 	.word	0x00000002
        /*0030*/ 	.string	""
        /*0030*/ 	.string	"ptxas"
        /*0030*/ 	.string	"Cuda compilation tools, release 13.0, V13.0.88"
        /*0030*/ 	.string	"Build cuda_13.0.r13.0/compiler.36424714_0"
        /*0030*/ 	.string	"-arch sm_100 -m 64 "



//--------------------- .note.nv.cuinfo           --------------------------
	.section	.note.nv.cuinfo,"",@"SHT_NOTE"
	.sectionflags	@"SHF_NOTE_NV_CUINFO"
        /*0018*/ 	.short	0x0002
        /*001a*/ 	.short	0x0064
        /*001c*/ 	.short	0x0082
	.zero		2


//--------------------- .nv.info                  --------------------------
	.section	.nv.info,"",@"SHT_CUDA_INFO"
	.align	4


	//----- nvinfo : EIATTR_REGCOUNT
	.align		4
        /*0000*/ 	.byte	0x04, 0x2f
        /*0002*/ 	.short	(.L_1 - .L_0)
	.align		4
.L_0:
        /*0004*/ 	.word	index@(_Z5saxpyiPi)
        /*0008*/ 	.word	0x0000000a


	//----- nvinfo : EIATTR_FRAME_SIZE
	.align		4
.L_1:
        /*000c*/ 	.byte	0x04, 0x11
        /*000e*/ 	.short	(.L_3 - .L_2)
	.align		4
.L_2:
        /*0010*/ 	.word	index@(_Z5saxpyiPi)
        /*0014*/ 	.word	0x00000000


	//----- nvinfo : EIATTR_MIN_STACK_SIZE
	.align		4
.L_3:
        /*0018*/ 	.byte	0x04, 0x12
        /*001a*/ 	.short	(.L_5 - .L_4)
	.align		4
.L_4:
        /*001c*/ 	.word	index@(_Z5saxpyiPi)
        /*0020*/ 	.word	0x00000000
.L_5:


//--------------------- .nv.compat                --------------------------
	.section	.nv.compat,"",@"SHT_CUDA_COMPAT_INFO"
	.align	4
        /*0000*/ 	.byte	0x02, 0x09, 0x00, 0x00, 0x02, 0x02, 0x01, 0x00, 0x02, 0x05, 0x05, 0x00, 0x03, 0x07, 0x01, 0x01
        /*0010*/ 	.byte	0x02, 0x03, 0x00, 0x00, 0x02, 0x06, 0x01, 0x00, 0x04, 0x0b, 0x08, 0x00, 0x09, 0x00, 0x00, 0x00
        /*0020*/ 	.byte	0x00, 0x00, 0x00, 0x00


//--------------------- .nv.info._Z5saxpyiPi      --------------------------
	.section	.nv.info._Z5saxpyiPi,"",@"SHT_CUDA_INFO"
	.sectionflags	@""
	.align	4


	//----- nvinfo : EIATTR_CUDA_API_VERSION
	.align		4
        /*0000*/ 	.byte	0x04, 0x37
        /*0002*/ 	.short	(.L_7 - .L_6)
.L_6:
        /*0004*/ 	.word	0x00000082


	//----- nvinfo : EIATTR_KPARAM_INFO
	.align		4
.L_7:
        /*0008*/ 	.byte	0x04, 0x17
        /*000a*/ 	.short	(.L_9 - .L_8)
.L_8:
        /*000c*/ 	.word	0x00000000
        /*0010*/ 	.short	0x0001
        /*0012*/ 	.short	0x0008
        /*0014*/ 	.byte	0x00, 0xf5, 0x21, 0x00


	//----- nvinfo : EIATTR_KPARAM_INFO
	.align		4
.L_9:
        /*0018*/ 	.byte	0x04, 0x17
        /*001a*/ 	.short	(.L_11 - .L_10)
.L_10:
        /*001c*/ 	.word	0x00000000
        /*0020*/ 	.short	0x0000
        /*0022*/ 	.short	0x0000
        /*0024*/ 	.byte	0x00, 0xf0, 0x11, 0x00


	//----- nvinfo : EIATTR_SPARSE_MMA_MASK
	.align		4
.L_11:
        /*0028*/ 	.byte	0x03, 0x50
        /*002a*/ 	.short	0x0000


	//----- nvinfo : EIATTR_MAXREG_COUNT
	.align		4
        /*002c*/ 	.byte	0x03, 0x1b
        /*002e*/ 	.short	0x00ff


	//----- nvinfo : EIATTR_MERCURY_ISA_VERSION
	.align		4
        /*0030*/ 	.byte	0x03, 0x5f
        /*0032*/ 	.short	0x0101


	//----- nvinfo : EIATTR_VRC_CTA_INIT_COUNT
	.align		4
        /*0034*/ 	.byte	0x02, 0x4a
	.zero		1
	.zero		1


	//----- nvinfo : EIATTR_EXIT_INSTR_OFFSETS
	.align		4
        /*0038*/ 	.byte	0x04, 0x1c
        /*003a*/ 	.short	(.L_13 - .L_12)


	//   ....[0]....
.L_12:
        /*003c*/ 	.word	0x000000b0


	//----- nvinfo : EIATTR_CBANK_PARAM_SIZE
	.align		4
.L_13:
        /*0040*/ 	.byte	0x03, 0x19
        /*0042*/ 	.short	0x0010


	//----- nvinfo : EIATTR_PARAM_CBANK
	.align		4
        /*0044*/ 	.byte	0x04, 0x0a
        /*0046*/ 	.short	(.L_15 - .L_14)
	.align		4
.L_14:
        /*0048*/ 	.word	index@(.nv.constant0._Z5saxpyiPi)
        /*004c*/ 	.short	0x0380
        /*004e*/ 	.short	0x0010


	//----- nvinfo : EIATTR_SW_WAR
	.align		4
.L_15:
        /*0050*/ 	.byte	0x04, 0x36
        /*0052*/ 	.short	(.L_17 - .L_16)
.L_16:
        /*0054*/ 	.word	0x00000008
.L_17:


//--------------------- .nv.callgraph             --------------------------
	.section	.nv.callgraph,"",@"SHT_CUDA_CALLGRAPH"
	.align	4
	.sectionentsize	8
	.align		4
        /*0000*/ 	.word	0x00000000
	.align		4
        /*0004*/ 	.word	0xffffffff
	.align		4
        /*0008*/ 	.word	0x00000000
	.align		4
        /*000c*/ 	.word	0xfffffffe
	.align		4
        /*0010*/ 	.word	0x00000000
	.align		4
        /*0014*/ 	.word	0xfffffffd
	.align		4
        /*0018*/ 	.word	0x00000000
	.align		4
        /*001c*/ 	.word	0xfffffffc


//--------------------- .text._Z5saxpyiPi         --------------------------
	.section	.text._Z5saxpyiPi,"ax",@progbits
	.align	128
        .global         _Z5saxpyiPi
        .type           _Z5saxpyiPi,@function
        .size           _Z5saxpyiPi,(.L_x_1 - _Z5saxpyiPi)
        .other          _Z5saxpyiPi,@"STO_CUDA_ENTRY STV_DEFAULT"
_Z5saxpyiPi:
.text._Z5saxpyiPi:
[----:B------:R-:W-:Y:S01]  /*0000*/  LDC R1, c[0x0][0x37c] ;  /* 0x0000df00ff017b82 */ /* 0x000fe20000000800 */
[----:B------:R-:W0:Y:S07]  /*0010*/  S2R R7, SR_TID.X ;  /* 0x0000000000077919 */ /* 0x000e2e0000002100 */
[----:B------:R-:W0:Y:S01]  /*0020*/  S2UR UR6, SR_CTAID.X ;  /* 0x00000000000679c3 */ /* 0x000e220000002500 */
[----:B------:R-:W1:Y:S07]  /*0030*/  LDCU.64 UR4, c[0x0][0x358] ;  /* 0x00006b00ff0477ac */ /* 0x000e6e0008000a00 */
[----:B------:R-:W0:Y:S08]  /*0040*/  LDC R0, c[0x0][0x360] ;  /* 0x0000d800ff007b82 */ /* 0x000e300000000800 */
[----:B------:R-:W2:Y:S08]  /*0050*/  LDC R4, c[0x0][0x380] ;  /* 0x0000e000ff047b82 */ /* 0x000eb00000000800 */
[----:B------:R-:W3:Y:S01]  /*0060*/  LDC.64 R2, c[0x0][0x388] ;  /* 0x0000e200ff027b82 */ /* 0x000ee20000000a00 */
[----:B0-----:R-:W-:-:S02]  /*0070*/  IMAD R5, R0, UR6, R7 ;  /* 0x0000000600057c24 */ /* 0x001fc4000f8e0207 */
[----:B--2---:R-:W-:Y:S02]  /*0080*/  IMAD R7, R7, R4, UR6 ;  /* 0x0000000607077e24 */ /* 0x004fe4000f8e0204 */
[----:B---3--:R-:W-:-:S05]  /*0090*/  IMAD.WIDE R2, R5, 0x4, R2 ;  /* 0x0000000405027825 */ /* 0x008fca00078e0202 */
[----:B-1----:R-:W-:Y:S01]  /*00a0*/  STG.E desc[UR4][R2.64], R7 ;  /* 0x0000000702007986 */ /* 0x002fe2000c101904 */
[----:B------:R-:W-:Y:S05]  /*00b0*/  EXIT ;  /* 0x000000000000794d */ /* 0x000fea0003800000 */
.L_x_0:
[----:B------:R-:W-:-:S00]  /*00c0*/  BRA `(.L_x_0) ;  /* 0xfffffffc00fc7947 */ /* 0x000fc0000383ffff */
[----:B------:R-:W-:-:S00]  /*00d0*/  NOP ;  /* 0x0000000000007918 */ /* 0x000fc00000000000 */
        /* <DEDUP_REMOVED lines=10> */
.L_x_1:


//--------------------- .nv.shared.reserved.0     --------------------------
	.section	.nv.shared.reserved.0,"aw",@nobits
	.weak		__nv_reservedSMEM_offset_0_alias
	.size		__nv_reservedSMEM_offset_0_alias, 0, 64
	.other		__nv_reservedSMEM_offset_0_alias,@"STO_CUDA_RESERVED_SHARED STV_DEFAULT"
__nv_reservedSMEM_offset_0_alias:
	.zero		0
	.zero		64


//--------------------- .nv.constant0._Z5saxpyiPi --------------------------
	.section	.nv.constant0._Z5saxpyiPi,"a",@progbits
	.sectionflags	@""
	.align	4
.nv.constant0._Z5saxpyiPi:
	.zero		912


//--------------------- SYMBOLS --------------------------

	.type		.nv.reservedSmem.offset0,@object
	.size		.nv.reservedSmem.offset0,0x4
